	.headerflags	@"EF_CUDA_TEXMODE_UNIFIED EF_CUDA_64BIT_ADDRESS EF_CUDA_ACCELERATORS EF_CUDA_SM90 EF_CUDA_VIRTUAL_SM(EF_CUDA_SM90)"
	.elftype	@"ET_EXEC"


//--------------------- .nv.info                  --------------------------
	.section	.nv.info,"",@"SHT_CUDA_INFO"
	.align	4


	//----- nvinfo : EIATTR_REGCOUNT
	.align		4
        /*0000*/ 	.byte	0x04, 0x2f
        /*0002*/ 	.short	(.L_1 - .L_0)
	.align		4
.L_0:
        /*0004*/ 	.word	index@(triton_poi_fused_add_clamp_5)
        /*0008*/ 	.word	0x0000000b


	//----- nvinfo : EIATTR_MIN_STACK_SIZE
	.align		4
.L_1:
        /*000c*/ 	.byte	0x04, 0x12
        /*000e*/ 	.short	(.L_3 - .L_2)
	.align		4
.L_2:
        /*0010*/ 	.word	index@(triton_poi_fused_add_clamp_5)
        /*0014*/ 	.word	0x00000000


	//----- nvinfo : EIATTR_FRAME_SIZE
	.align		4
.L_3:
        /*0018*/ 	.byte	0x04, 0x11
        /*001a*/ 	.short	(.L_5 - .L_4)
	.align		4
.L_4:
        /*001c*/ 	.word	index@(triton_poi_fused_add_clamp_5)
        /*0020*/ 	.word	0x00000000


	//----- nvinfo : EIATTR_MIN_STACK_SIZE
	.align		4
.L_5:
        /*0024*/ 	.byte	0x04, 0x12
        /*0026*/ 	.short	(.L_7 - .L_6)
	.align		4
.L_6:
        /*0028*/ 	.word	index@(triton_poi_fused_add_clamp_5)
        /*002c*/ 	.word	0x00000000
.L_7:


//--------------------- .nv.info.triton_poi_fused_add_clamp_5 --------------------------
	.section	.nv.info.triton_poi_fused_add_clamp_5,"",@"SHT_CUDA_INFO"
	.sectionflags	@""
	.align	4


	//----- nvinfo : EIATTR_CUDA_API_VERSION
	.align		4
        /*0000*/ 	.byte	0x04, 0x37
        /*0002*/ 	.short	(.L_9 - .L_8)
.L_8:
        /*0004*/ 	.word	0x0000007c


	//----- nvinfo : EIATTR_KPARAM_INFO
	.align		4
.L_9:
        /*0008*/ 	.byte	0x04, 0x17
        /*000a*/ 	.short	(.L_11 - .L_10)
.L_10:
        /*000c*/ 	.word	0x00000000
        /*0010*/ 	.short	0x0001
        /*0012*/ 	.short	0x0008
        /*0014*/ 	.byte	0x00, 0xf0, 0x11, 0x00


	//----- nvinfo : EIATTR_KPARAM_INFO
	.align		4
.L_11:
        /*0018*/ 	.byte	0x04, 0x17
        /*001a*/ 	.short	(.L_13 - .L_12)
.L_12:
        /*001c*/ 	.word	0x00000000
        /*0020*/ 	.short	0x0000
        /*0022*/ 	.short	0x0000
        /*0024*/ 	.byte	0x00, 0xf4, 0x21, 0x00


	//----- nvinfo : EIATTR_SPARSE_MMA_MASK
	.align		4
.L_13:
        /*0028*/ 	.byte	0x03, 0x50
        /*002a*/ 	.short	0x0000


	//----- nvinfo : EIATTR_MAXREG_COUNT
	.align		4
        /*002c*/ 	.byte	0x03, 0x1b
        /*002e*/ 	.short	0x00ff


	//----- nvinfo : EIATTR_EXIT_INSTR_OFFSETS
	.align		4
        /*0030*/ 	.byte	0x04, 0x1c
        /*0032*/ 	.short	(.L_15 - .L_14)


	//   ....[0]....
.L_14:
        /*0034*/ 	.word	0x00000180


	//   ....[1]....
        /*0038*/ 	.word	0x000001d0


	//----- nvinfo : EIATTR_REQNTID
	.align		4
.L_15:
        /*003c*/ 	.byte	0x04, 0x10
        /*003e*/ 	.short	(.L_17 - .L_16)
.L_16:
        /*0040*/ 	.word	0x00000020
        /*0044*/ 	.word	0x00000001
        /*0048*/ 	.word	0x00000001


	//----- nvinfo : EIATTR_CBANK_PARAM_SIZE
	.align		4
.L_17:
        /*004c*/ 	.byte	0x03, 0x19
        /*004e*/ 	.short	0x000c


	//----- nvinfo : EIATTR_PARAM_CBANK
	.align		4
        /*0050*/ 	.byte	0x04, 0x0a
        /*0052*/ 	.short	(.L_19 - .L_18)
	.align		4
.L_18:
        /*0054*/ 	.word	index@(.nv.constant0.triton_poi_fused_add_clamp_5)
        /*0058*/ 	.short	0x0210
        /*005a*/ 	.short	0x000c


	//----- nvinfo : EIATTR_SW_WAR
	.align		4
.L_19:
        /*005c*/ 	.byte	0x04, 0x36
        /*005e*/ 	.short	(.L_21 - .L_20)
.L_20:
        /*0060*/ 	.word	0x00000008
.L_21:


//--------------------- .nv.callgraph             --------------------------
	.section	.nv.callgraph,"",@"SHT_CUDA_CALLGRAPH"
	.align	4
	.sectionentsize	8
	.align		4
        /*0000*/ 	.word	0x00000000
	.align		4
        /*0004*/ 	.word	0xffffffff
	.align		4
        /*0008*/ 	.word	0x00000000
	.align		4
        /*000c*/ 	.word	0xfffffffe
	.align		4
        /*0010*/ 	.word	0x00000000
	.align		4
        /*0014*/ 	.word	0xfffffffd
	.align		4
        /*0018*/ 	.word	0x00000000
	.align		4
        /*001c*/ 	.word	0xfffffffc


//--------------------- .text.triton_poi_fused_add_clamp_5 --------------------------
	.section	.text.triton_poi_fused_add_clamp_5,"ax",@progbits
	.align	128
        .global         triton_poi_fused_add_clamp_5
        .type           triton_poi_fused_add_clamp_5,@function
        .size           triton_poi_fused_add_clamp_5,(.L_x_1 - triton_poi_fused_add_clamp_5)
        .other          triton_poi_fused_add_clamp_5,@"STO_CUDA_ENTRY STV_DEFAULT"
triton_poi_fused_add_clamp_5:
.text.triton_poi_fused_add_clamp_5:
[----:B------:R-:W0:Y:S02]  /*0000*/  LDC R1, c[0x0][0x28] ;  /* 0x00000a00ff017b82 */ /* 0x000e240000000800 */
[----:B------:R-:W1:Y:S01]  /*0010*/  S2R R0, SR_TID.X ;  /* 0x0000000000007919 */ /* 0x000e620000002100 */
[----:B------:R-:W2:Y:S01]  /*0020*/  S2R R5, SR_CTAID.X ;  /* 0x0000000000057919 */ /* 0x000ea20000002500 */
[----:B-1----:R-:W-:-:S05]  /*0030*/  IMAD.SHL.U32 R0, R0, 0x2, RZ ;  /* 0x0000000200007824 */ /* 0x002fca00078e00ff */
[----:B------:R-:W-:-:S05]  /*0040*/  LOP3.LUT R0, R0, 0x3e, RZ, 0xc0, !PT ;  /* 0x0000003e00007812 */ /* 0x000fca00078ec0ff */
[----:B--2---:R-:W-:-:S04]  /*0050*/  IMAD R5, R5, 0x40, R0 ;  /* 0x0000004005057824 */ /* 0x004fc800078e0200 */
[C---:B------:R-:W-:Y:S01]  /*0060*/  VIADD R0, R5.reuse, 0x1 ;  /* 0x0000000105007836 */ /* 0x040fe20000000000 */
[----:B------:R-:W-:Y:S02]  /*0070*/  I2FP.F32.S32 R2, R5 ;  /* 0x0000000500027245 */ /* 0x000fe40000201400 */
[----:B------:R-:W-:Y:S02]  /*0080*/  ISETP.GE.AND P0, PT, R5, 0x40, PT ;  /* 0x000000400500780c */ /* 0x000fe40003f06270 */
[----:B------:R-:W-:Y:S01]  /*0090*/  I2FP.F32.S32 R0, R0 ;  /* 0x0000000000007245 */ /* 0x000fe20000201400 */
[----:B------:R-:W-:-:S04]  /*00a0*/  FMUL R2, R2, 0.4920634925365447998 ;  /* 0x3efbefbf02027820 */ /* 0x000fc80000400000 */
[----:B------:R-:W-:Y:S01]  /*00b0*/  FMUL R0, R0, 0.4920634925365447998 ;  /* 0x3efbefbf00007820 */ /* 0x000fe20000400000 */
[----:B------:R-:W-:Y:S02]  /*00c0*/  FMNMX R4, RZ, R2, !PT ;  /* 0x00000002ff047209 */ /* 0x000fe40007800000 */
[----:B------:R-:W1:Y:S02]  /*00d0*/  LDC.64 R2, c[0x0][0x210] ;  /* 0x00008400ff027b82 */ /* 0x000e640000000a00 */
[----:B------:R-:W-:Y:S02]  /*00e0*/  FMNMX R0, RZ, R0, !PT ;  /* 0x00000000ff007209 */ /* 0x000fe40007800000 */
[----:B------:R-:W2:Y:S08]  /*00f0*/  F2I.TRUNC.NTZ R4, R4 ;  /* 0x0000000400047305 */ /* 0x000eb0000020f100 */
[----:B------:R-:W3:Y:S01]  /*0100*/  F2I.TRUNC.NTZ R0, R0 ;  /* 0x0000000000007305 */ /* 0x000ee2000020f100 */
[----:B--2---:R-:W-:-:S05]  /*0110*/  VIMNMX R6, R4, 0x1e, PT ;  /* 0x0000001e04067848 */ /* 0x004fca0003fe0100 */
[----:B------:R-:W-:Y:S02]  /*0120*/  VIADD R6, R6, 0x1 ;  /* 0x0000000106067836 */ /* 0x000fe40000000000 */
[----:B-1----:R-:W-:Y:S01]  /*0130*/  IMAD.WIDE R2, R5, 0x8, R2 ;  /* 0x0000000805027825 */ /* 0x002fe200078e0202 */
[----:B---3--:R-:W-:Y:S02]  /*0140*/  VIMNMX R7, R0, 0x1e, PT ;  /* 0x0000001e00077848 */ /* 0x008fe40003fe0100 */
[----:B------:R-:W-:-:S03]  /*0150*/  SHF.R.S32.HI R5, RZ, 0x1f, R6 ;  /* 0x0000001fff057819 */ /* 0x000fc60000011406 */
[----:B------:R-:W-:-:S05]  /*0160*/  VIADD R8, R7, 0x1 ;  /* 0x0000000107087836 */ /* 0x000fca0000000000 */
[----:B------:R-:W-:Y:S01]  /*0170*/  SHF.R.S32.HI R7, RZ, 0x1f, R8 ;  /* 0x0000001fff077819 */ /* 0x000fe20000011408 */
[----:B------:R-:W-:Y:S06]  /*0180*/  @P0 EXIT ;  /* 0x000000000000094d */ /* 0x000fec0003800000 */
[----:B------:R-:W-:Y:S01]  /*0190*/  IMAD.MOV.U32 R4, RZ, RZ, R6 ;  /* 0x000000ffff047224 */ /* 0x000fe200078e0006 */
[----:B------:R-:W-:Y:S01]  /*01a0*/  ULDC.64 UR4, c[0x0][0x208] ;  /* 0x0000820000047ab9 */ /* 0x000fe20000000a00 */
[----:B------:R-:W-:-:S05]  /*01b0*/  IMAD.MOV.U32 R6, RZ, RZ, R8 ;  /* 0x000000ffff067224 */ /* 0x000fca00078e0008 */
[----:B------:R-:W-:Y:S01]  /*01c0*/  STG.E.128 desc[UR4][R2.64], R4 ;  /* 0x0000000402007986 */ /* 0x000fe2000c101d04 */
[----:B------:R-:W-:Y:S05]  /*01d0*/  EXIT ;  /* 0x000000000000794d */ /* 0x000fea0003800000 */
.L_x_0:
[----:B------:R-:W-:-:S00]  /*01e0*/  BRA `(.L_x_0) ;  /* 0xfffffffc00fc7947 */ /* 0x000fc0000383ffff */
[----:B------:R-:W-:-:S00]  /*01f0*/  NOP ;  /* 0x0000000000007918 */ /* 0x000fc00000000000 */
        /* <DEDUP_REMOVED lines=8> */
.L_x_1:


//--------------------- .nv.constant0.triton_poi_fused_add_clamp_5 --------------------------
	.section	.nv.constant0.triton_poi_fused_add_clamp_5,"a",@progbits
	.sectionflags	@""
	.align	4
.nv.constant0.triton_poi_fused_add_clamp_5:
	.zero		540
